//
// Generated by NVIDIA NVVM Compiler
//
// Compiler Build ID: CL-36424714
// Cuda compilation tools, release 13.0, V13.0.88
// Based on NVVM 20.0.0
//

.version 9.0
.target sm_100
.address_size 64

	// .globl	_Z17convertFp32ToFp16P6__halfPfi

.visible .entry _Z17convertFp32ToFp16P6__halfPfi(
	.param .u64 .ptr .align 1 _Z17convertFp32ToFp16P6__halfPfi_param_0,
	.param .u64 .ptr .align 1 _Z17convertFp32ToFp16P6__halfPfi_param_1,
	.param .u32 _Z17convertFp32ToFp16P6__halfPfi_param_2
)
{
	.reg .pred 	%p<2>;
	.reg .b16 	%rs<2>;
	.reg .b32 	%r<6>;
	.reg .b32 	%f<2>;
	.reg .b64 	%rd<9>;

	ld.param.u64 	%rd1, [_Z17convertFp32ToFp16P6__halfPfi_param_0];
	ld.param.u64 	%rd2, [_Z17convertFp32ToFp16P6__halfPfi_param_1];
	ld.param.u32 	%r2, [_Z17convertFp32ToFp16P6__halfPfi_param_2];
	mov.u32 	%r3, %ntid.x;
	mov.u32 	%r4, %ctaid.x;
	mov.u32 	%r5, %tid.x;
	mad.lo.s32 	%r1, %r3, %r4, %r5;
	setp.ge.s32 	%p1, %r1, %r2;
	@%p1 bra 	$L__BB0_2;
	cvta.to.global.u64 	%rd3, %rd2;
	cvta.to.global.u64 	%rd4, %rd1;
	mul.wide.s32 	%rd5, %r1, 2;
	add.s64 	%rd6, %rd4, %rd5;
	mul.wide.s32 	%rd7, %r1, 4;
	add.s64 	%rd8, %rd3, %rd7;
	ld.global.f32 	%f1, [%rd8];
	// begin inline asm
	{  cvt.rn.f16.f32 %rs1, %f1;}

	// end inline asm
	st.global.u16 	[%rd6], %rs1;
$L__BB0_2:
	ret;

}
	// .globl	_Z15condition_equalPfS_i
.visible .entry _Z15condition_equalPfS_i(
	.param .u64 .ptr .align 1 _Z15condition_equalPfS_i_param_0,
	.param .u64 .ptr .align 1 _Z15condition_equalPfS_i_param_1,
	.param .u32 _Z15condition_equalPfS_i_param_2
)
{
	.reg .pred 	%p<2>;
	.reg .b32 	%r<9>;
	.reg .b32 	%f<3>;
	.reg .b64 	%rd<9>;
	.reg .b64 	%fd<9>;

	ld.param.u64 	%rd1, [_Z15condition_equalPfS_i_param_0];
	ld.param.u64 	%rd2, [_Z15condition_equalPfS_i_param_1];
	ld.param.u32 	%r1, [_Z15condition_equalPfS_i_param_2];
	cvta.to.global.u64 	%rd3, %rd2;
	cvta.to.global.u64 	%rd4, %rd1;
	mov.u32 	%r2, %ctaid.x;
	mov.u32 	%r3, %ntid.x;
	mov.u32 	%r4, %tid.x;
	mad.lo.s32 	%r5, %r2, %r3, %r4;
	mul.wide.s32 	%rd5, %r5, 4;
	add.s64 	%rd6, %rd4, %rd5;
	ld.global.f32 	%f1, [%rd6];
	cvt.f64.f32 	%fd1, %f1;
	add.f64 	%fd2, %fd1, 0d3F50624DD2F1A9FC;
	mul.f64 	%fd3, %fd2, 0d4059000000000000;
	cvt.rzi.s32.f64 	%r6, %fd3;
	cvt.rn.f64.s32 	%fd4, %r6;
	div.rn.f64 	%fd5, %fd4, 0d4059000000000000;
	add.f64 	%fd6, %fd5, 0dBFF0000000000000;
	abs.f64 	%fd7, %fd6;
	cvt.rpi.f64.f64 	%fd8, %fd7;
	cvt.rzi.s32.f64 	%r7, %fd8;
	setp.eq.s32 	%p1, %r7, 0;
	selp.f32 	%f2, 0f3F800000, 0f00000000, %p1;
	add.s32 	%r8, %r1, %r5;
	mul.wide.s32 	%rd7, %r8, 4;
	add.s64 	%rd8, %rd3, %rd7;
	st.global.f32 	[%rd8], %f2;
	ret;

}


// ===== COMPILED SASS (sm_100) =====

	.target	sm_100

	.elftype	@"ET_EXEC"


//--------------------- .note.nv.tkinfo           --------------------------
	.section	.note.nv.tkinfo,"",@"SHT_NOTE"
	.sectionflags	@"SHF_NOTE_NV_TKINFO"
	.tkinfo
        /*0018*/ 	.word	0x00000002
        /*0030*/ 	.string	""
        /*0030*/ 	.string	"ptxas"
        /*0030*/ 	.string	"Cuda compilation tools, release 13.0, V13.0.88"
        /*0030*/ 	.string	"Build cuda_13.0.r13.0/compiler.36424714_0"
        /*0030*/ 	.string	"-arch sm_100 -m 64 "



//--------------------- .note.nv.cuinfo           --------------------------
	.section	.note.nv.cuinfo,"",@"SHT_NOTE"
	.sectionflags	@"SHF_NOTE_NV_CUINFO"
        /*0018*/ 	.short	0x0002
        /*001a*/ 	.short	0x0064
        /*001c*/ 	.short	0x0082
	.zero		2


//--------------------- .nv.info                  --------------------------
	.section	.nv.info,"",@"SHT_CUDA_INFO"
	.align	4


	//----- nvinfo : EIATTR_REGCOUNT
	.align		4
        /*0000*/ 	.byte	0x04, 0x2f
        /*0002*/ 	.short	(.L_1 - .L_0)
	.align		4
.L_0:
        /*0004*/ 	.word	index@(_Z17convertFp32ToFp16P6__halfPfi)
        /*0008*/ 	.word	0x0000000a


	//----- nvinfo : EIATTR_FRAME_SIZE
	.align		4
.L_1:
        /*000c*/ 	.byte	0x04, 0x11
        /*000e*/ 	.short	(.L_3 - .L_2)
	.align		4
.L_2:
        /*0010*/ 	.word	index@(_Z17convertFp32ToFp16P6__halfPfi)
        /*0014*/ 	.word	0x00000000


	//----- nvinfo : EIATTR_REGCOUNT
	.align		4
.L_3:
        /*0018*/ 	.byte	0x04, 0x2f
        /*001a*/ 	.short	(.L_5 - .L_4)
	.align		4
.L_4:
        /*001c*/ 	.word	index@(_Z15condition_equalPfS_i)
        /*0020*/ 	.word	0x00000017


	//----- nvinfo : EIATTR_FRAME_SIZE
	.align		4
.L_5:
        /*0024*/ 	.byte	0x04, 0x11
        /*0026*/ 	.short	(.L_7 - .L_6)
	.align		4
.L_6:
        /*0028*/ 	.word	index@($__internal_0_$__cuda_sm20_div_rn_f64_full)
        /*002c*/ 	.word	0x00000000


	//----- nvinfo : EIATTR_FRAME_SIZE
	.align		4
.L_7:
        /*0030*/ 	.byte	0x04, 0x11
        /*0032*/ 	.short	(.L_9 - .L_8)
	.align		4
.L_8:
        /*0034*/ 	.word	index@(_Z15condition_equalPfS_i)
        /*0038*/ 	.word	0x00000000


	//----- nvinfo : EIATTR_MIN_STACK_SIZE
	.align		4
.L_9:
        /*003c*/ 	.byte	0x04, 0x12
        /*003e*/ 	.short	(.L_11 - .L_10)
	.align		4
.L_10:
        /*0040*/ 	.word	index@(_Z15condition_equalPfS_i)
        /*0044*/ 	.word	0x00000000


	//----- nvinfo : EIATTR_MIN_STACK_SIZE
	.align		4
.L_11:
        /*0048*/ 	.byte	0x04, 0x12
        /*004a*/ 	.short	(.L_13 - .L_12)
	.align		4
.L_12:
        /*004c*/ 	.word	index@(_Z17convertFp32ToFp16P6__halfPfi)
        /*0050*/ 	.word	0x00000000
.L_13:


//--------------------- .nv.compat                --------------------------
	.section	.nv.compat,"",@"SHT_CUDA_COMPAT_INFO"
	.align	4
        /*0000*/ 	.byte	0x02, 0x09, 0x00, 0x00, 0x02, 0x02, 0x01, 0x00, 0x02, 0x05, 0x05, 0x00, 0x03, 0x07, 0x01, 0x01
        /*0010*/ 	.byte	0x02, 0x03, 0x00, 0x00, 0x02, 0x06, 0x01, 0x00, 0x04, 0x0b, 0x08, 0x00, 0x01, 0x00, 0x00, 0x00
        /*0020*/ 	.byte	0x00, 0x00, 0x00, 0x00


//--------------------- .nv.info._Z15condition_equalPfS_i --------------------------
	.section	.nv.info._Z15condition_equalPfS_i,"",@"SHT_CUDA_INFO"
	.sectionflags	@""
	.align	4


	//----- nvinfo : EIATTR_CUDA_API_VERSION
	.align		4
        /*0000*/ 	.byte	0x04, 0x37
        /*0002*/ 	.short	(.L_15 - .L_14)
.L_14:
        /*0004*/ 	.word	0x00000082


	//----- nvinfo : EIATTR_KPARAM_INFO
	.align		4
.L_15:
        /*0008*/ 	.byte	0x04, 0x17
        /*000a*/ 	.short	(.L_17 - .L_16)
.L_16:
        /*000c*/ 	.word	0x00000000
        /*0010*/ 	.short	0x0002
        /*0012*/ 	.short	0x0010
        /*0014*/ 	.byte	0x00, 0xf0, 0x11, 0x00


	//----- nvinfo : EIATTR_KPARAM_INFO
	.align		4
.L_17:
        /*0018*/ 	.byte	0x04, 0x17
        /*001a*/ 	.short	(.L_19 - .L_18)
.L_18:
        /*001c*/ 	.word	0x00000000
        /*0020*/ 	.short	0x0001
        /*0022*/ 	.short	0x0008
        /*0024*/ 	.byte	0x00, 0xf5, 0x21, 0x00


	//----- nvinfo : EIATTR_KPARAM_INFO
	.align		4
.L_19:
        /*0028*/ 	.byte	0x04, 0x17
        /*002a*/ 	.short	(.L_21 - .L_20)
.L_20:
        /*002c*/ 	.word	0x00000000
        /*0030*/ 	.short	0x0000
        /*0032*/ 	.short	0x0000
        /*0034*/ 	.byte	0x00, 0xf5, 0x21, 0x00


	//----- nvinfo : EIATTR_SPARSE_MMA_MASK
	.align		4
.L_21:
        /*0038*/ 	.byte	0x03, 0x50
        /*003a*/ 	.short	0x0000


	//----- nvinfo : EIATTR_MAXREG_COUNT
	.align		4
        /*003c*/ 	.byte	0x03, 0x1b
        /*003e*/ 	.short	0x00ff


	//----- nvinfo : EIATTR_MERCURY_ISA_VERSION
	.align		4
        /*0040*/ 	.byte	0x03, 0x5f
        /*0042*/ 	.short	0x0101


	//----- nvinfo : EIATTR_VRC_CTA_INIT_COUNT
	.align		4
        /*0044*/ 	.byte	0x02, 0x4a
	.zero		1
	.zero		1


	//----- nvinfo : EIATTR_EXIT_INSTR_OFFSETS
	.align		4
        /*0048*/ 	.byte	0x04, 0x1c
        /*004a*/ 	.short	(.L_23 - .L_22)


	//   ....[0]....
.L_22:
        /*004c*/ 	.word	0x000002d0


	//----- nvinfo : EIATTR_CRS_STACK_SIZE
	.align		4
.L_23:
        /*0050*/ 	.byte	0x04, 0x1e
        /*0052*/ 	.short	(.L_25 - .L_24)
.L_24:
        /*0054*/ 	.word	0x00000000


	//----- nvinfo : EIATTR_CBANK_PARAM_SIZE
	.align		4
.L_25:
        /*0058*/ 	.byte	0x03, 0x19
        /*005a*/ 	.short	0x0014


	//----- nvinfo : EIATTR_PARAM_CBANK
	.align		4
        /*005c*/ 	.byte	0x04, 0x0a
        /*005e*/ 	.short	(.L_27 - .L_26)
	.align		4
.L_26:
        /*0060*/ 	.word	index@(.nv.constant0._Z15condition_equalPfS_i)
        /*0064*/ 	.short	0x0380
        /*0066*/ 	.short	0x0014


	//----- nvinfo : EIATTR_SW_WAR
	.align		4
.L_27:
        /*0068*/ 	.byte	0x04, 0x36
        /*006a*/ 	.short	(.L_29 - .L_28)
.L_28:
        /*006c*/ 	.word	0x00000008
.L_29:


//--------------------- .nv.info._Z17convertFp32ToFp16P6__halfPfi --------------------------
	.section	.nv.info._Z17convertFp32ToFp16P6__halfPfi,"",@"SHT_CUDA_INFO"
	.sectionflags	@""
	.align	4


	//----- nvinfo : EIATTR_CUDA_API_VERSION
	.align		4
        /*0000*/ 	.byte	0x04, 0x37
        /*0002*/ 	.short	(.L_31 - .L_30)
.L_30:
        /*0004*/ 	.word	0x00000082


	//----- nvinfo : EIATTR_KPARAM_INFO
	.align		4
.L_31:
        /*0008*/ 	.byte	0x04, 0x17
        /*000a*/ 	.short	(.L_33 - .L_32)
.L_32:
        /*000c*/ 	.word	0x00000000
        /*0010*/ 	.short	0x0002
        /*0012*/ 	.short	0x0010
        /*0014*/ 	.byte	0x00, 0xf0, 0x11, 0x00


	//----- nvinfo : EIATTR_KPARAM_INFO
	.align		4
.L_33:
        /*0018*/ 	.byte	0x04, 0x17
        /*001a*/ 	.short	(.L_35 - .L_34)
.L_34:
        /*001c*/ 	.word	0x00000000
        /*0020*/ 	.short	0x0001
        /*0022*/ 	.short	0x0008
        /*0024*/ 	.byte	0x00, 0xf5, 0x21, 0x00


	//----- nvinfo : EIATTR_KPARAM_INFO
	.align		4
.L_35:
        /*0028*/ 	.byte	0x04, 0x17
        /*002a*/ 	.short	(.L_37 - .L_36)
.L_36:
        /*002c*/ 	.word	0x00000000
        /*0030*/ 	.short	0x0000
        /*0032*/ 	.short	0x0000
        /*0034*/ 	.byte	0x00, 0xf5, 0x21, 0x00


	//----- nvinfo : EIATTR_SPARSE_MMA_MASK
	.align		4
.L_37:
        /*0038*/ 	.byte	0x03, 0x50
        /*003a*/ 	.short	0x0000


	//----- nvinfo : EIATTR_MAXREG_COUNT
	.align		4
        /*003c*/ 	.byte	0x03, 0x1b
        /*003e*/ 	.short	0x00ff


	//----- nvinfo : EIATTR_MERCURY_ISA_VERSION
	.align		4
        /*0040*/ 	.byte	0x03, 0x5f
        /*0042*/ 	.short	0x0101


	//----- nvinfo : EIATTR_VRC_CTA_INIT_COUNT
	.align		4
        /*0044*/ 	.byte	0x02, 0x4a
	.zero		1
	.zero		1


	//----- nvinfo : EIATTR_EXIT_INSTR_OFFSETS
	.align		4
        /*0048*/ 	.byte	0x04, 0x1c
        /*004a*/ 	.short	(.L_39 - .L_38)


	//   ....[0]....
.L_38:
        /*004c*/ 	.word	0x00000070


	//   ....[1]....
        /*0050*/ 	.word	0x00000100


	//----- nvinfo : EIATTR_CBANK_PARAM_SIZE
	.align		4
.L_39:
        /*0054*/ 	.byte	0x03, 0x19
        /*0056*/ 	.short	0x0014


	//----- nvinfo : EIATTR_PARAM_CBANK
	.align		4
        /*0058*/ 	.byte	0x04, 0x0a
        /*005a*/ 	.short	(.L_41 - .L_40)
	.align		4
.L_40:
        /*005c*/ 	.word	index@(.nv.constant0._Z17convertFp32ToFp16P6__halfPfi)
        /*0060*/ 	.short	0x0380
        /*0062*/ 	.short	0x0014


	//----- nvinfo : EIATTR_SW_WAR
	.align		4
.L_41:
        /*0064*/ 	.byte	0x04, 0x36
        /*0066*/ 	.short	(.L_43 - .L_42)
.L_42:
        /*0068*/ 	.word	0x00000008
.L_43:


//--------------------- .nv.callgraph             --------------------------
	.section	.nv.callgraph,"",@"SHT_CUDA_CALLGRAPH"
	.align	4
	.sectionentsize	8
	.align		4
        /*0000*/ 	.word	0x00000000
	.align		4
        /*0004*/ 	.word	0xffffffff
	.align		4
        /*0008*/ 	.word	0x00000000
	.align		4
        /*000c*/ 	.word	0xfffffffe
	.align		4
        /*0010*/ 	.word	0x00000000
	.align		4
        /*0014*/ 	.word	0xfffffffd
	.align		4
        /*0018*/ 	.word	0x00000000
	.align		4
        /*001c*/ 	.word	0xfffffffc


//--------------------- .text._Z15condition_equalPfS_i --------------------------
	.section	.text._Z15condition_equalPfS_i,"ax",@progbits
	.align	128
        .global         _Z15condition_equalPfS_i
        .type           _Z15condition_equalPfS_i,@function
        .size           _Z15condition_equalPfS_i,(.L_x_8 - _Z15condition_equalPfS_i)
        .other          _Z15condition_equalPfS_i,@"STO_CUDA_ENTRY STV_DEFAULT"
_Z15condition_equalPfS_i:
.text._Z15condition_equalPfS_i:
[----:B------:R-:W-:Y:S01]  /*0000*/  LDC R1, c[0x0][0x37c] ;  /* 0x0000df00ff017b82 */ /* 0x000fe20000000800 */
[----:B------:R-:W0:Y:S07]  /*0010*/  S2R R5, SR_TID.X ;  /* 0x0000000000057919 */ /* 0x000e2e0000002100 */
[----:B------:R-:W0:Y:S01]  /*0020*/  S2UR UR6, SR_CTAID.X ;  /* 0x00000000000679c3 */ /* 0x000e220000002500 */
[----:B------:R-:W1:Y:S07]  /*0030*/  LDCU.64 UR4, c[0x0][0x358] ;  /* 0x00006b00ff0477ac */ /* 0x000e6e0008000a00 */
[----:B------:R-:W0:Y:S08]  /*0040*/  LDC R0, c[0x0][0x360] ;  /* 0x0000d800ff007b82 */ /* 0x000e300000000800 */
[----:B------:R-:W2:Y:S01]  /*0050*/  LDC.64 R2, c[0x0][0x380] ;  /* 0x0000e000ff027b82 */ /* 0x000ea20000000a00 */
[----:B0-----:R-:W-:-:S04]  /*0060*/  IMAD R0, R0, UR6, R5 ;  /* 0x0000000600007c24 */ /* 0x001fc8000f8e0205 */
[----:B--2---:R-:W-:-:S06]  /*0070*/  IMAD.WIDE R2, R0, 0x4, R2 ;  /* 0x0000000400027825 */ /* 0x004fcc00078e0202 */
[----:B-1----:R-:W2:Y:S01]  /*0080*/  LDG.E R2, desc[UR4][R2.64] ;  /* 0x0000000402027981 */ /* 0x002ea2000c1e1900 */
[----:B------:R-:W0:Y:S01]  /*0090*/  MUFU.RCP64H R7, 100 ;  /* 0x4059000000077908 */ /* 0x000e220000001800 */
[----:B------:R-:W-:Y:S01]  /*00a0*/  UMOV UR6, 0xd2f1a9fc ;  /* 0xd2f1a9fc00067882 */ /* 0x000fe20000000000 */
[----:B------:R-:W-:Y:S01]  /*00b0*/  UMOV UR7, 0x3f50624d ;  /* 0x3f50624d00077882 */ /* 0x000fe20000000000 */
[----:B------:R-:W-:Y:S01]  /*00c0*/  IMAD.MOV.U32 R10, RZ, RZ, 0x0 ;  /* 0x00000000ff0a7424 */ /* 0x000fe200078e00ff */
[----:B------:R-:W-:Y:S01]  /*00d0*/  BSSY.RECONVERGENT B0, `(.L_x_0) ;  /* 0x0000016000007945 */ /* 0x000fe20003800200 */
[----:B------:R-:W-:Y:S02]  /*00e0*/  IMAD.MOV.U32 R11, RZ, RZ, 0x40590000 ;  /* 0x40590000ff0b7424 */ /* 0x000fe400078e00ff */
[----:B------:R-:W-:-:S06]  /*00f0*/  IMAD.MOV.U32 R6, RZ, RZ, 0x1 ;  /* 0x00000001ff067424 */ /* 0x000fcc00078e00ff */
[----:B0-----:R-:W-:-:S08]  /*0100*/  DFMA R8, R6, -R10, 1 ;  /* 0x3ff000000608742b */ /* 0x001fd0000000080a */
[----:B------:R-:W-:-:S08]  /*0110*/  DFMA R8, R8, R8, R8 ;  /* 0x000000080808722b */ /* 0x000fd00000000008 */
[----:B------:R-:W-:Y:S01]  /*0120*/  DFMA R6, R6, R8, R6 ;  /* 0x000000080606722b */ /* 0x000fe20000000006 */
[----:B--2---:R0:W1:Y:S07]  /*0130*/  F2F.F64.F32 R4, R2 ;  /* 0x0000000200047310 */ /* 0x00406e0000201800 */
[----:B0-----:R-:W-:Y:S02]  /*0140*/  DFMA R2, R6, -R10, 1 ;  /* 0x3ff000000602742b */ /* 0x001fe4000000080a */
[----:B-1----:R-:W-:-:S06]  /*0150*/  DADD R4, R4, UR6 ;  /* 0x0000000604047e29 */ /* 0x002fcc0008000000 */
[----:B------:R-:W-:Y:S02]  /*0160*/  DFMA R2, R6, R2, R6 ;  /* 0x000000020602722b */ /* 0x000fe40000000006 */
[----:B------:R-:W-:-:S10]  /*0170*/  DMUL R4, R4, 100 ;  /* 0x4059000004047828 */ /* 0x000fd40000000000 */
[----:B------:R-:W0:Y:S08]  /*0180*/  F2I.F64.TRUNC R4, R4 ;  /* 0x0000000400047311 */ /* 0x000e30000030d100 */
[----:B0-----:R-:W0:Y:S02]  /*0190*/  I2F.F64 R8, R4 ;  /* 0x0000000400087312 */ /* 0x001e240000201c00 */
[----:B0-----:R-:W-:Y:S01]  /*01a0*/  DMUL R6, R8, R2 ;  /* 0x0000000208067228 */ /* 0x001fe20000000000 */
[----:B------:R-:W-:-:S07]  /*01b0*/  FSETP.GEU.AND P1, PT, |R9|, 6.5827683646048100446e-37, PT ;  /* 0x036000000900780b */ /* 0x000fce0003f2e200 */
[----:B------:R-:W-:-:S08]  /*01c0*/  DFMA R10, R6, -100, R8 ;  /* 0xc0590000060a782b */ /* 0x000fd00000000008 */
[----:B------:R-:W-:-:S10]  /*01d0*/  DFMA R2, R2, R10, R6 ;  /* 0x0000000a0202722b */ /* 0x000fd40000000006 */
[----:B------:R-:W-:-:S05]  /*01e0*/  FFMA R6, RZ, 3.390625, R3 ;  /* 0x40590000ff067823 */ /* 0x000fca0000000003 */
[----:B------:R-:W-:-:S13]  /*01f0*/  FSETP.GT.AND P0, PT, |R6|, 1.469367938527859385e-39, PT ;  /* 0x001000000600780b */ /* 0x000fda0003f04200 */
[----:B------:R-:W-:Y:S05]  /*0200*/  @P0 BRA P1, `(.L_x_1) ;  /* 0x0000000000080947 */ /* 0x000fea0000800000 */
[----:B------:R-:W-:-:S07]  /*0210*/  MOV R6, 0x230 ;  /* 0x0000023000067802 */ /* 0x000fce0000000f00 */
[----:B------:R-:W-:Y:S05]  /*0220*/  CALL.REL.NOINC `($__internal_0_$__cuda_sm20_div_rn_f64_full) ;  /* 0x00000000002c7944 */ /* 0x000fea0003c00000 */
.L_x_1:
[----:B------:R-:W-:Y:S05]  /*0230*/  BSYNC.RECONVERGENT B0 ;  /* 0x0000000000007941 */ /* 0x000fea0003800200 */
.L_x_0:
[----:B------:R-:W-:Y:S01]  /*0240*/  DADD R2, R2, -1 ;  /* 0xbff0000002027429 */ /* 0x000fe20000000000 */
[----:B------:R-:W0:Y:S01]  /*0250*/  LDC.64 R4, c[0x0][0x388] ;  /* 0x0000e200ff047b82 */ /* 0x000e220000000a00 */
[----:B------:R-:W1:Y:S08]  /*0260*/  LDCU UR6, c[0x0][0x390] ;  /* 0x00007200ff0677ac */ /* 0x000e700008000800 */
[----:B------:R-:W2:Y:S01]  /*0270*/  F2I.F64.CEIL R2, |R2| ;  /* 0x4000000200027311 */ /* 0x000ea20000309100 */
[----:B-1----:R-:W-:Y:S01]  /*0280*/  VIADD R7, R0, UR6 ;  /* 0x0000000600077c36 */ /* 0x002fe20008000000 */
[----:B--2---:R-:W-:-:S03]  /*0290*/  ISETP.NE.AND P0, PT, R2, RZ, PT ;  /* 0x000000ff0200720c */ /* 0x004fc60003f05270 */
[----:B0-----:R-:W-:Y:S01]  /*02a0*/  IMAD.WIDE R4, R7, 0x4, R4 ;  /* 0x0000000407047825 */ /* 0x001fe200078e0204 */
[----:B------:R-:W-:-:S05]  /*02b0*/  FSEL R7, RZ, 1, P0 ;  /* 0x3f800000ff077808 */ /* 0x000fca0000000000 */
[----:B------:R-:W-:Y:S01]  /*02c0*/  STG.E desc[UR4][R4.64], R7 ;  /* 0x0000000704007986 */ /* 0x000fe2000c101904 */
[----:B------:R-:W-:Y:S05]  /*02d0*/  EXIT ;  /* 0x000000000000794d */ /* 0x000fea0003800000 */
        .weak           $__internal_0_$__cuda_sm20_div_rn_f64_full
        .type           $__internal_0_$__cuda_sm20_div_rn_f64_full,@function
        .size           $__internal_0_$__cuda_sm20_div_rn_f64_full,(.L_x_8 - $__internal_0_$__cuda_sm20_div_rn_f64_full)
$__internal_0_$__cuda_sm20_div_rn_f64_full:
[----:B------:R-:W-:Y:S01]  /*02e0*/  IMAD.MOV.U32 R3, RZ, RZ, 0x3ff90000 ;  /* 0x3ff90000ff037424 */ /* 0x000fe200078e00ff */
[----:B------:R-:W-:Y:S01]  /*02f0*/  BSSY.RECONVERGENT B1, `(.L_x_2) ;  /* 0x000004c000017945 */ /* 0x000fe20003800200 */
[----:B------:R-:W-:Y:S02]  /*0300*/  IMAD.MOV.U32 R2, RZ, RZ, 0x0 ;  /* 0x00000000ff027424 */ /* 0x000fe400078e00ff */
[----:B------:R-:W0:Y:S01]  /*0310*/  MUFU.RCP64H R11, R3 ;  /* 0x00000003000b7308 */ /* 0x000e220000001800 */
[----:B------:R-:W-:Y:S02]  /*0320*/  IMAD.MOV.U32 R10, RZ, RZ, 0x1 ;  /* 0x00000001ff0a7424 */ /* 0x000fe400078e00ff */
[----:B------:R-:W-:Y:S02]  /*0330*/  IMAD.MOV.U32 R5, RZ, RZ, R9 ;  /* 0x000000ffff057224 */ /* 0x000fe400078e0009 */
[----:B------:R-:W-:Y:S02]  /*0340*/  IMAD.MOV.U32 R4, RZ, RZ, R8 ;  /* 0x000000ffff047224 */ /* 0x000fe400078e0008 */
[----:B------:R-:W-:Y:S01]  /*0350*/  IMAD.MOV.U32 R8, RZ, RZ, 0x1ca00000 ;  /* 0x1ca00000ff087424 */ /* 0x000fe200078e00ff */
[C---:B------:R-:W-:Y:S01]  /*0360*/  FSETP.GEU.AND P1, PT, |R5|.reuse, 1.469367938527859385e-39, PT ;  /* 0x001000000500780b */ /* 0x040fe20003f2e200 */
[----:B------:R-:W-:Y:S01]  /*0370*/  IMAD.MOV.U32 R19, RZ, RZ, 0x40500000 ;  /* 0x40500000ff137424 */ /* 0x000fe200078e00ff */
[----:B------:R-:W-:-:S03]  /*0380*/  LOP3.LUT R7, R5, 0x7ff00000, RZ, 0xc0, !PT ;  /* 0x7ff0000005077812 */ /* 0x000fc600078ec0ff */
[----:B------:R-:W-:Y:S01]  /*0390*/  VIADD R20, R19, 0xffffffff ;  /* 0xffffffff13147836 */ /* 0x000fe20000000000 */
[----:B------:R-:W-:Y:S01]  /*03a0*/  ISETP.GE.U32.AND P0, PT, R7, 0x40500000, PT ;  /* 0x405000000700780c */ /* 0x000fe20003f06070 */
[----:B------:R-:W-:Y:S01]  /*03b0*/  IMAD.MOV.U32 R18, RZ, RZ, R7 ;  /* 0x000000ffff127224 */ /* 0x000fe200078e0007 */
[----:B0-----:R-:W-:-:S08]  /*03c0*/  DFMA R12, R10, -R2, 1 ;  /* 0x3ff000000a0c742b */ /* 0x001fd00000000802 */
[----:B------:R-:W-:-:S08]  /*03d0*/  DFMA R12, R12, R12, R12 ;  /* 0x0000000c0c0c722b */ /* 0x000fd0000000000c */
[----:B------:R-:W-:Y:S01]  /*03e0*/  DFMA R14, R10, R12, R10 ;  /* 0x0000000c0a0e722b */ /* 0x000fe2000000000a */
[----:B------:R-:W-:Y:S01]  /*03f0*/  SEL R13, R8, 0x63400000, !P0 ;  /* 0x63400000080d7807 */ /* 0x000fe20004000000 */
[----:B------:R-:W-:-:S03]  /*0400*/  IMAD.MOV.U32 R8, RZ, RZ, R4 ;  /* 0x000000ffff087224 */ /* 0x000fc600078e0004 */
[C-C-:B------:R-:W-:Y:S02]  /*0410*/  @!P1 LOP3.LUT R10, R13.reuse, 0x80000000, R5.reuse, 0xf8, !PT ;  /* 0x800000000d0a9812 */ /* 0x140fe400078ef805 */
[----:B------:R-:W-:Y:S01]  /*0420*/  LOP3.LUT R9, R13, 0x800fffff, R5, 0xf8, !PT ;  /* 0x800fffff0d097812 */ /* 0x000fe200078ef805 */
[----:B------:R-:W-:Y:S01]  /*0430*/  DFMA R16, R14, -R2, 1 ;  /* 0x3ff000000e10742b */ /* 0x000fe20000000802 */
[----:B------:R-:W-:Y:S01]  /*0440*/  @!P1 LOP3.LUT R11, R10, 0x100000, RZ, 0xfc, !PT ;  /* 0x001000000a0b9812 */ /* 0x000fe200078efcff */
[----:B------:R-:W-:-:S06]  /*0450*/  @!P1 IMAD.MOV.U32 R10, RZ, RZ, RZ ;  /* 0x000000ffff0a9224 */ /* 0x000fcc00078e00ff */
[----:B------:R-:W-:Y:S02]  /*0460*/  @!P1 DFMA R8, R8, 2, -R10 ;  /* 0x400000000808982b */ /* 0x000fe4000000080a */
[----:B------:R-:W-:-:S08]  /*0470*/  DFMA R16, R14, R16, R14 ;  /* 0x000000100e10722b */ /* 0x000fd0000000000e */
[----:B------:R-:W-:Y:S01]  /*0480*/  @!P1 LOP3.LUT R18, R9, 0x7ff00000, RZ, 0xc0, !PT ;  /* 0x7ff0000009129812 */ /* 0x000fe200078ec0ff */
[----:B------:R-:W-:-:S04]  /*0490*/  DMUL R10, R16, R8 ;  /* 0x00000008100a7228 */ /* 0x000fc80000000000 */
[----:B------:R-:W-:-:S04]  /*04a0*/  VIADD R12, R18, 0xffffffff ;  /* 0xffffffff120c7836 */ /* 0x000fc80000000000 */
[----:B------:R-:W-:Y:S01]  /*04b0*/  DFMA R14, R10, -R2, R8 ;  /* 0x800000020a0e722b */ /* 0x000fe20000000008 */
[----:B------:R-:W-:-:S04]  /*04c0*/  ISETP.GT.U32.AND P0, PT, R12, 0x7feffffe, PT ;  /* 0x7feffffe0c00780c */ /* 0x000fc80003f04070 */
[----:B------:R-:W-:-:S03]  /*04d0*/  ISETP.GT.U32.OR P0, PT, R20, 0x7feffffe, P0 ;  /* 0x7feffffe1400780c */ /* 0x000fc60000704470 */
[----:B------:R-:W-:-:S10]  /*04e0*/  DFMA R10, R16, R14, R10 ;  /* 0x0000000e100a722b */ /* 0x000fd4000000000a */
[----:B------:R-:W-:Y:S05]  /*04f0*/  @P0 BRA `(.L_x_3) ;  /* 0x0000000000680947 */ /* 0x000fea0003800000 */
[----:B------:R-:W-:-:S04]  /*0500*/  MOV R4, 0x40500000 ;  /* 0x4050000000047802 */ /* 0x000fc80000000f00 */
[----:B------:R-:W-:-:S04]  /*0510*/  VIADDMNMX R7, R7, -R4, 0xb9600000, !PT ;  /* 0xb960000007077446 */ /* 0x000fc80007800904 */
[----:B------:R-:W-:-:S05]  /*0520*/  VIMNMX R4, PT, PT, R7, 0x46a00000, PT ;  /* 0x46a0000007047848 */ /* 0x000fca0003fe0100 */
[----:B------:R-:W-:Y:S02]  /*0530*/  IMAD.IADD R7, R4, 0x1, -R13 ;  /* 0x0000000104077824 */ /* 0x000fe400078e0a0d */
[----:B------:R-:W-:Y:S02]  /*0540*/  IMAD.MOV.U32 R4, RZ, RZ, RZ ;  /* 0x000000ffff047224 */ /* 0x000fe400078e00ff */
[----:B------:R-:W-:-:S06]  /*0550*/  VIADD R5, R7, 0x7fe00000 ;  /* 0x7fe0000007057836 */ /* 0x000fcc0000000000 */
[----:B------:R-:W-:-:S10]  /*0560*/  DMUL R12, R10, R4 ;  /* 0x000000040a0c7228 */ /* 0x000fd40000000000 */
[----:B------:R-:W-:-:S13]  /*0570*/  FSETP.GTU.AND P0, PT, |R13|, 1.469367938527859385e-39, PT ;  /* 0x001000000d00780b */ /* 0x000fda0003f0c200 */
[----:B------:R-:W-:Y:S05]  /*0580*/  @P0 BRA `(.L_x_4) ;  /* 0x0000000000880947 */ /* 0x000fea0003800000 */
[----:B------:R-:W-:Y:S01]  /*0590*/  DFMA R2, R10, -R2, R8 ;  /* 0x800000020a02722b */ /* 0x000fe20000000008 */
[----:B------:R-:W-:-:S09]  /*05a0*/  IMAD.MOV.U32 R4, RZ, RZ, RZ ;  /* 0x000000ffff047224 */ /* 0x000fd200078e00ff */
[C---:B------:R-:W-:Y:S02]  /*05b0*/  FSETP.NEU.AND P0, PT, R3.reuse, RZ, PT ;  /* 0x000000ff0300720b */ /* 0x040fe40003f0d000 */
[----:B------:R-:W-:-:S04]  /*05c0*/  LOP3.LUT R2, R3, 0x40590000, RZ, 0x3c, !PT ;  /* 0x4059000003027812 */ /* 0x000fc800078e3cff */
[----:B------:R-:W-:-:S04]  /*05d0*/  LOP3.LUT R9, R2, 0x80000000, RZ, 0xc0, !PT ;  /* 0x8000000002097812 */ /* 0x000fc800078ec0ff */
[----:B------:R-:W-:-:S03]  /*05e0*/  LOP3.LUT R5, R9, R5, RZ, 0xfc, !PT ;  /* 0x0000000509057212 */ /* 0x000fc600078efcff */
[----:B------:R-:W-:Y:S05]  /*05f0*/  @!P0 BRA `(.L_x_4) ;  /* 0x00000000006c8947 */ /* 0x000fea0003800000 */
[----:B------:R-:W-:Y:S01]  /*0600*/  IMAD.MOV R3, RZ, RZ, -R7 ;  /* 0x000000ffff037224 */ /* 0x000fe200078e0a07 */
[----:B------:R-:W-:Y:S01]  /*0610*/  DMUL.RP R4, R10, R4 ;  /* 0x000000040a047228 */ /* 0x000fe20000008000 */
[----:B------:R-:W-:Y:S01]  /*0620*/  IMAD.MOV.U32 R2, RZ, RZ, RZ ;  /* 0x000000ffff027224 */ /* 0x000fe200078e00ff */
[----:B------:R-:W-:-:S05]  /*0630*/  IADD3 R7, PT, PT, -R7, -0x43300000, RZ ;  /* 0xbcd0000007077810 */ /* 0x000fca0007ffe1ff */
[----:B------:R-:W-:-:S03]  /*0640*/  DFMA R2, R12, -R2, R10 ;  /* 0x800000020c02722b */ /* 0x000fc6000000000a */
[----:B------:R-:W-:-:S07]  /*0650*/  LOP3.LUT R9, R5, R9, RZ, 0x3c, !PT ;  /* 0x0000000905097212 */ /* 0x000fce00078e3cff */
[----:B------:R-:W-:-:S04]  /*0660*/  FSETP.NEU.AND P0, PT, |R3|, R7, PT ;  /* 0x000000070300720b */ /* 0x000fc80003f0d200 */
[----:B------:R-:W-:Y:S02]  /*0670*/  FSEL R12, R4, R12, !P0 ;  /* 0x0000000c040c7208 */ /* 0x000fe40004000000 */
[----:B------:R-:W-:Y:S01]  /*0680*/  FSEL R13, R9, R13, !P0 ;  /* 0x0000000d090d7208 */ /* 0x000fe20004000000 */
[----:B------:R-:W-:Y:S06]  /*0690*/  BRA `(.L_x_4) ;  /* 0x0000000000447947 */ /* 0x000fec0003800000 */
.L_x_3:
[----:B------:R-:W-:-:S14]  /*06a0*/  DSETP.NAN.AND P0, PT, R4, R4, PT ;  /* 0x000000040400722a */ /* 0x000fdc0003f08000 */
[----:B------:R-:W-:Y:S05]  /*06b0*/  @P0 BRA `(.L_x_5) ;  /* 0x0000000000340947 */ /* 0x000fea0003800000 */
[----:B------:R-:W-:Y:S01]  /*06c0*/  ISETP.NE.AND P0, PT, R18, R19, PT ;  /* 0x000000131200720c */ /* 0x000fe20003f05270 */
[----:B------:R-:W-:Y:S02]  /*06d0*/  IMAD.MOV.U32 R12, RZ, RZ, 0x0 ;  /* 0x00000000ff0c7424 */ /* 0x000fe400078e00ff */
[----:B------:R-:W-:-:S10]  /*06e0*/  IMAD.MOV.U32 R13, RZ, RZ, -0x80000 ;  /* 0xfff80000ff0d7424 */ /* 0x000fd400078e00ff */
[----:B------:R-:W-:Y:S05]  /*06f0*/  @!P0 BRA `(.L_x_4) ;  /* 0x00000000002c8947 */ /* 0x000fea0003800000 */
[----:B------:R-:W-:Y:S02]  /*0700*/  ISETP.NE.AND P0, PT, R18, 0x7ff00000, PT ;  /* 0x7ff000001200780c */ /* 0x000fe40003f05270 */
[----:B------:R-:W-:Y:S02]  /*0710*/  LOP3.LUT R4, R5, 0x40590000, RZ, 0x3c, !PT ;  /* 0x4059000005047812 */ /* 0x000fe400078e3cff */
[----:B------:R-:W-:Y:S02]  /*0720*/  ISETP.EQ.OR P0, PT, R19, RZ, !P0 ;  /* 0x000000ff1300720c */ /* 0x000fe40004702670 */
[----:B------:R-:W-:-:S11]  /*0730*/  LOP3.LUT R13, R4, 0x80000000, RZ, 0xc0, !PT ;  /* 0x80000000040d7812 */ /* 0x000fd600078ec0ff */
[----:B------:R-:W-:Y:S02]  /*0740*/  @P0 LOP3.LUT R2, R13, 0x7ff00000, RZ, 0xfc, !PT ;  /* 0x7ff000000d020812 */ /* 0x000fe400078efcff */
[----:B------:R-:W-:Y:S01]  /*0750*/  @!P0 MOV R12, RZ ;  /* 0x000000ff000c8202 */ /* 0x000fe20000000f00 */
[----:B------:R-:W-:Y:S02]  /*0760*/  @P0 IMAD.MOV.U32 R12, RZ, RZ, RZ ;  /* 0x000000ffff0c0224 */ /* 0x000fe400078e00ff */
[----:B------:R-:W-:Y:S01]  /*0770*/  @P0 IMAD.MOV.U32 R13, RZ, RZ, R2 ;  /* 0x000000ffff0d0224 */ /* 0x000fe200078e0002 */
[----:B------:R-:W-:Y:S06]  /*0780*/  BRA `(.L_x_4) ;  /* 0x0000000000087947 */ /* 0x000fec0003800000 */
.L_x_5:
[----:B------:R-:W-:Y:S01]  /*0790*/  LOP3.LUT R13, R5, 0x80000, RZ, 0xfc, !PT ;  /* 0x00080000050d7812 */ /* 0x000fe200078efcff */
[----:B------:R-:W-:-:S07]  /*07a0*/  IMAD.MOV.U32 R12, RZ, RZ, R4 ;  /* 0x000000ffff0c7224 */ /* 0x000fce00078e0004 */
.L_x_4:
[----:B------:R-:W-:Y:S05]  /*07b0*/  BSYNC.RECONVERGENT B1 ;  /* 0x0000000000017941 */ /* 0x000fea0003800200 */
.L_x_2:
[----:B------:R-:W-:Y:S02]  /*07c0*/  IMAD.MOV.U32 R7, RZ, RZ, 0x0 ;  /* 0x00000000ff077424 */ /* 0x000fe400078e00ff */
[----:B------:R-:W-:Y:S02]  /*07d0*/  IMAD.MOV.U32 R2, RZ, RZ, R12 ;  /* 0x000000ffff027224 */ /* 0x000fe400078e000c */
[----:B------:R-:W-:Y:S01]  /*07e0*/  IMAD.MOV.U32 R3, RZ, RZ, R13 ;  /* 0x000000ffff037224 */ /* 0x000fe200078e000d */
[----:B------:R-:W-:Y:S06]  /*07f0*/  RET.REL.NODEC R6 `(_Z15condition_equalPfS_i) ;  /* 0xfffffff806007950 */ /* 0x000fec0003c3ffff */
.L_x_6:
[----:B------:R-:W-:-:S00]  /*0800*/  BRA `(.L_x_6) ;  /* 0xfffffffc00fc7947 */ /* 0x000fc0000383ffff */
[----:B------:R-:W-:-:S00]  /*0810*/  NOP ;  /* 0x0000000000007918 */ /* 0x000fc00000000000 */
        /* <DEDUP_REMOVED lines=14> */
.L_x_8:


//--------------------- .text._Z17convertFp32ToFp16P6__halfPfi --------------------------
	.section	.text._Z17convertFp32ToFp16P6__halfPfi,"ax",@progbits
	.align	128
        .global         _Z17convertFp32ToFp16P6__halfPfi
        .type           _Z17convertFp32ToFp16P6__halfPfi,@function
        .size           _Z17convertFp32ToFp16P6__halfPfi,(.L_x_10 - _Z17convertFp32ToFp16P6__halfPfi)
        .other          _Z17convertFp32ToFp16P6__halfPfi,@"STO_CUDA_ENTRY STV_DEFAULT"
_Z17convertFp32ToFp16P6__halfPfi:
.text._Z17convertFp32ToFp16P6__halfPfi:
[----:B------:R-:W-:Y:S01]  /*0000*/  LDC R1, c[0x0][0x37c] ;  /* 0x0000df00ff017b82 */ /* 0x000fe20000000800 */
[----:B------:R-:W0:Y:S01]  /*0010*/  S2R R7, SR_CTAID.X ;  /* 0x0000000000077919 */ /* 0x000e220000002500 */
[----:B------:R-:W0:Y:S01]  /*0020*/  LDCU UR4, c[0x0][0x360] ;  /* 0x00006c00ff0477ac */ /* 0x000e220008000800 */
[----:B------:R-:W0:Y:S01]  /*0030*/  S2R R0, SR_TID.X ;  /* 0x0000000000007919 */ /* 0x000e220000002100 */
[----:B------:R-:W1:Y:S01]  /*0040*/  LDCU UR5, c[0x0][0x390] ;  /* 0x00007200ff0577ac */ /* 0x000e620008000800 */
[----:B0-----:R-:W-:-:S05]  /*0050*/  IMAD R7, R7, UR4, R0 ;  /* 0x0000000407077c24 */ /* 0x001fca000f8e0200 */
[----:B-1----:R-:W-:-:S13]  /*0060*/  ISETP.GE.AND P0, PT, R7, UR5, PT ;  /* 0x0000000507007c0c */ /* 0x002fda000bf06270 */
[----:B------:R-:W-:Y:S05]  /*0070*/  @P0 EXIT ;  /* 0x000000000000094d */ /* 0x000fea0003800000 */
[----:B------:R-:W0:Y:S01]  /*0080*/  LDC.64 R4, c[0x0][0x388] ;  /* 0x0000e200ff047b82 */ /* 0x000e220000000a00 */
[----:B------:R-:W1:Y:S07]  /*0090*/  LDCU.64 UR4, c[0x0][0x358] ;  /* 0x00006b00ff0477ac */ /* 0x000e6e0008000a00 */
[----:B------:R-:W2:Y:S01]  /*00a0*/  LDC.64 R2, c[0x0][0x380] ;  /* 0x0000e000ff027b82 */ /* 0x000ea20000000a00 */
[----:B0-----:R-:W-:-:S06]  /*00b0*/  IMAD.WIDE R4, R7, 0x4, R4 ;  /* 0x0000000407047825 */ /* 0x001fcc00078e0204 */
[----:B-1----:R-:W3:Y:S01]  /*00c0*/  LDG.E R4, desc[UR4][R4.64] ;  /* 0x0000000404047981 */ /* 0x002ee2000c1e1900 */
[----:B--2---:R-:W-:Y:S01]  /*00d0*/  IMAD.WIDE R2, R7, 0x2, R2 ;  /* 0x0000000207027825 */ /* 0x004fe200078e0202 */
[----:B---3--:R-:W-:-:S05]  /*00e0*/  F2FP.F16.F32.PACK_AB R0, RZ, R4 ;  /* 0x00000004ff00723e */ /* 0x008fca00000000ff */
[----:B------:R-:W-:Y:S01]  /*00f0*/  STG.E.U16 desc[UR4][R2.64], R0 ;  /* 0x0000000002007986 */ /* 0x000fe2000c101504 */
[----:B------:R-:W-:Y:S05]  /*0100*/  EXIT ;  /* 0x000000000000794d */ /* 0x000fea0003800000 */
.L_x_7:
        /* <DEDUP_REMOVED lines=15> */
.L_x_10:


//--------------------- .nv.shared.reserved.0     --------------------------
	.section	.nv.shared.reserved.0,"aw",@nobits
	.weak		__nv_reservedSMEM_offset_0_alias
	.size		__nv_reservedSMEM_offset_0_alias, 0, 64
	.other		__nv_reservedSMEM_offset_0_alias,@"STO_CUDA_RESERVED_SHARED STV_DEFAULT"
__nv_reservedSMEM_offset_0_alias:
	.zero		0
	.zero		64


//--------------------- .nv.constant0._Z15condition_equalPfS_i --------------------------
	.section	.nv.constant0._Z15condition_equalPfS_i,"a",@progbits
	.sectionflags	@""
	.align	4
.nv.constant0._Z15condition_equalPfS_i:
	.zero		916


//--------------------- .nv.constant0._Z17convertFp32ToFp16P6__halfPfi --------------------------
	.section	.nv.constant0._Z17convertFp32ToFp16P6__halfPfi,"a",@progbits
	.sectionflags	@""
	.align	4
.nv.constant0._Z17convertFp32ToFp16P6__halfPfi:
	.zero		916


//--------------------- SYMBOLS --------------------------

	.type		.nv.reservedSmem.offset0,@object
	.size		.nv.reservedSmem.offset0,0x4
